	.headerflags	@"EF_CUDA_TEXMODE_UNIFIED EF_CUDA_64BIT_ADDRESS EF_CUDA_ACCELERATORS EF_CUDA_SM90 EF_CUDA_VIRTUAL_SM(EF_CUDA_SM90)"
	.elftype	@"ET_EXEC"


//--------------------- .nv.info                  --------------------------
	.section	.nv.info,"",@"SHT_CUDA_INFO"
	.align	4


	//----- nvinfo : EIATTR_REGCOUNT
	.align		4
        /*0000*/ 	.byte	0x04, 0x2f
        /*0002*/ 	.short	(.L_1 - .L_0)
	.align		4
.L_0:
        /*0004*/ 	.word	index@(triton_per_fused_mse_loss_0)
        /*0008*/ 	.word	0x0000000f


	//----- nvinfo : EIATTR_MIN_STACK_SIZE
	.align		4
.L_1:
        /*000c*/ 	.byte	0x04, 0x12
        /*000e*/ 	.short	(.L_3 - .L_2)
	.align		4
.L_2:
        /*0010*/ 	.word	index@(triton_per_fused_mse_loss_0)
        /*0014*/ 	.word	0x00000000


	//----- nvinfo : EIATTR_FRAME_SIZE
	.align		4
.L_3:
        /*0018*/ 	.byte	0x04, 0x11
        /*001a*/ 	.short	(.L_5 - .L_4)
	.align		4
.L_4:
        /*001c*/ 	.word	index@(triton_per_fused_mse_loss_0)
        /*0020*/ 	.word	0x00000000


	//----- nvinfo : EIATTR_MIN_STACK_SIZE
	.align		4
.L_5:
        /*0024*/ 	.byte	0x04, 0x12
        /*0026*/ 	.short	(.L_7 - .L_6)
	.align		4
.L_6:
        /*0028*/ 	.word	index@(triton_per_fused_mse_loss_0)
        /*002c*/ 	.word	0x00000000
.L_7:


//--------------------- .nv.info.triton_per_fused_mse_loss_0 --------------------------
	.section	.nv.info.triton_per_fused_mse_loss_0,"",@"SHT_CUDA_INFO"
	.sectionflags	@""
	.align	4


	//----- nvinfo : EIATTR_CUDA_API_VERSION
	.align		4
        /*0000*/ 	.byte	0x04, 0x37
        /*0002*/ 	.short	(.L_9 - .L_8)
.L_8:
        /*0004*/ 	.word	0x0000007c


	//----- nvinfo : EIATTR_KPARAM_INFO
	.align		4
.L_9:
        /*0008*/ 	.byte	0x04, 0x17
        /*000a*/ 	.short	(.L_11 - .L_10)
.L_10:
        /*000c*/ 	.word	0x00000000
        /*0010*/ 	.short	0x0003
        /*0012*/ 	.short	0x0018
        /*0014*/ 	.byte	0x00, 0xf0, 0x11, 0x00


	//----- nvinfo : EIATTR_KPARAM_INFO
	.align		4
.L_11:
        /*0018*/ 	.byte	0x04, 0x17
        /*001a*/ 	.short	(.L_13 - .L_12)
.L_12:
        /*001c*/ 	.word	0x00000000
        /*0020*/ 	.short	0x0002
        /*0022*/ 	.short	0x0010
        /*0024*/ 	.byte	0x00, 0xf4, 0x21, 0x00


	//----- nvinfo : EIATTR_KPARAM_INFO
	.align		4
.L_13:
        /*0028*/ 	.byte	0x04, 0x17
        /*002a*/ 	.short	(.L_15 - .L_14)
.L_14:
        /*002c*/ 	.word	0x00000000
        /*0030*/ 	.short	0x0001
        /*0032*/ 	.short	0x0008
        /*0034*/ 	.byte	0x00, 0xf4, 0x21, 0x00


	//----- nvinfo : EIATTR_KPARAM_INFO
	.align		4
.L_15:
        /*0038*/ 	.byte	0x04, 0x17
        /*003a*/ 	.short	(.L_17 - .L_16)
.L_16:
        /*003c*/ 	.word	0x00000000
        /*0040*/ 	.short	0x0000
        /*0042*/ 	.short	0x0000
        /*0044*/ 	.byte	0x00, 0xf4, 0x21, 0x00


	//----- nvinfo : EIATTR_SPARSE_MMA_MASK
	.align		4
.L_17:
        /*0048*/ 	.byte	0x03, 0x50
        /*004a*/ 	.short	0x0000


	//----- nvinfo : EIATTR_MAXREG_COUNT
	.align		4
        /*004c*/ 	.byte	0x03, 0x1b
        /*004e*/ 	.short	0x00ff


	//----- nvinfo : EIATTR_COOP_GROUP_MASK_REGIDS
	.align		4
        /*0050*/ 	.byte	0x04, 0x29
        /*0052*/ 	.short	(.L_19 - .L_18)


	//   ....[0]....
.L_18:
        /*0054*/ 	.word	0xffffffff


	//   ....[1]....
        /*0058*/ 	.word	0xffffffff


	//   ....[2]....
        /*005c*/ 	.word	0xffffffff


	//   ....[3]....
        /*0060*/ 	.word	0xffffffff


	//   ....[4]....
        /*0064*/ 	.word	0xffffffff


	//   ....[5]....
        /*0068*/ 	.word	0xffffffff


	//----- nvinfo : EIATTR_COOP_GROUP_INSTR_OFFSETS
	.align		4
.L_19:
        /*006c*/ 	.byte	0x04, 0x28
        /*006e*/ 	.short	(.L_21 - .L_20)


	//   ....[0]....
.L_20:
        /*0070*/ 	.word	0x00000130


	//   ....[1]....
        /*0074*/ 	.word	0x00000150


	//   ....[2]....
        /*0078*/ 	.word	0x00000180


	//   ....[3]....
        /*007c*/ 	.word	0x000001b0


	//   ....[4]....
        /*0080*/ 	.word	0x000001d0


	//   ....[5]....
        /*0084*/ 	.word	0x00000250


	//----- nvinfo : EIATTR_EXIT_INSTR_OFFSETS
	.align		4
.L_21:
        /*0088*/ 	.byte	0x04, 0x1c
        /*008a*/ 	.short	(.L_23 - .L_22)


	//   ....[0]....
.L_22:
        /*008c*/ 	.word	0x00000290


	//   ....[1]....
        /*0090*/ 	.word	0x000002d0


	//----- nvinfo : EIATTR_REQNTID
	.align		4
.L_23:
        /*0094*/ 	.byte	0x04, 0x10
        /*0096*/ 	.short	(.L_25 - .L_24)
.L_24:
        /*0098*/ 	.word	0x00000040
        /*009c*/ 	.word	0x00000001
        /*00a0*/ 	.word	0x00000001


	//----- nvinfo : EIATTR_CBANK_PARAM_SIZE
	.align		4
.L_25:
        /*00a4*/ 	.byte	0x03, 0x19
        /*00a6*/ 	.short	0x001c


	//----- nvinfo : EIATTR_PARAM_CBANK
	.align		4
        /*00a8*/ 	.byte	0x04, 0x0a
        /*00aa*/ 	.short	(.L_27 - .L_26)
	.align		4
.L_26:
        /*00ac*/ 	.word	index@(.nv.constant0.triton_per_fused_mse_loss_0)
        /*00b0*/ 	.short	0x0210
        /*00b2*/ 	.short	0x001c


	//----- nvinfo : EIATTR_SW_WAR
	.align		4
.L_27:
        /*00b4*/ 	.byte	0x04, 0x36
        /*00b6*/ 	.short	(.L_29 - .L_28)
.L_28:
        /*00b8*/ 	.word	0x00000008
.L_29:


//--------------------- .nv.callgraph             --------------------------
	.section	.nv.callgraph,"",@"SHT_CUDA_CALLGRAPH"
	.align	4
	.sectionentsize	8
	.align		4
        /*0000*/ 	.word	0x00000000
	.align		4
        /*0004*/ 	.word	0xffffffff
	.align		4
        /*0008*/ 	.word	0x00000000
	.align		4
        /*000c*/ 	.word	0xfffffffe
	.align		4
        /*0010*/ 	.word	0x00000000
	.align		4
        /*0014*/ 	.word	0xfffffffd
	.align		4
        /*0018*/ 	.word	0x00000000
	.align		4
        /*001c*/ 	.word	0xfffffffc


//--------------------- .text.triton_per_fused_mse_loss_0 --------------------------
	.section	.text.triton_per_fused_mse_loss_0,"ax",@progbits
	.sectionflags	@"SHF_BARRIERS=1"
	.align	128
        .global         triton_per_fused_mse_loss_0
        .type           triton_per_fused_mse_loss_0,@function
        .size           triton_per_fused_mse_loss_0,(.L_x_1 - triton_per_fused_mse_loss_0)
        .other          triton_per_fused_mse_loss_0,@"STO_CUDA_ENTRY STV_DEFAULT"
triton_per_fused_mse_loss_0:
.text.triton_per_fused_mse_loss_0:
[----:B------:R-:W0:Y:S02]  /*0000*/  LDC R1, c[0x0][0x28] ;  /* 0x00000a00ff017b82 */ /* 0x000e240000000800 */
[----:B------:R-:W1:Y:S01]  /*0010*/  S2R R11, SR_TID.X ;  /* 0x00000000000b7919 */ /* 0x000e620000002100 */
[----:B------:R-:W2:Y:S01]  /*0020*/  LDC.64 R4, c[0x0][0x210] ;  /* 0x00008400ff047b82 */ /* 0x000ea20000000a00 */
[----:B------:R-:W-:-:S07]  /*0030*/  ULDC.64 UR6, c[0x0][0x208] ;  /* 0x0000820000067ab9 */ /* 0x000fce0000000a00 */
[----:B------:R-:W3:Y:S01]  /*0040*/  LDC.64 R6, c[0x0][0x218] ;  /* 0x00008600ff067b82 */ /* 0x000ee20000000a00 */
[----:B-1----:R-:W-:-:S04]  /*0050*/  SHF.L.U32 R0, R11, 0x2, RZ ;  /* 0x000000020b007819 */ /* 0x002fc800000006ff */
[----:B------:R-:W-:-:S05]  /*0060*/  LOP3.LUT R3, R0, 0xfc, RZ, 0xc0, !PT ;  /* 0x000000fc00037812 */ /* 0x000fca00078ec0ff */
[----:B--2---:R-:W-:-:S04]  /*0070*/  IMAD.WIDE.U32 R4, R3, 0x4, R4 ;  /* 0x0000000403047825 */ /* 0x004fc800078e0004 */
[----:B---3--:R-:W-:Y:S02]  /*0080*/  IMAD.WIDE.U32 R6, R3, 0x4, R6 ;  /* 0x0000000403067825 */ /* 0x008fe400078e0006 */
[----:B------:R-:W2:Y:S04]  /*0090*/  LDG.E.EL R4, desc[UR6][R4.64+0xc] ;  /* 0x00000c0604047981 */ /* 0x000ea8000c2e1900 */
[----:B------:R1:W2:Y:S01]  /*00a0*/  LDG.E.EL R7, desc[UR6][R6.64+0xc] ;  /* 0x00000c0606077981 */ /* 0x0002a2000c2e1900 */
[----:B------:R-:W3:Y:S01]  /*00b0*/  S2UR UR5, SR_CgaCtaId ;  /* 0x00000000000579c3 */ /* 0x000ee20000008800 */
[C---:B------:R-:W-:Y:S01]  /*00c0*/  LOP3.LUT P0, RZ, R11.reuse, 0x1f, RZ, 0xc0, !PT ;  /* 0x0000001f0bff7812 */ /* 0x040fe2000780c0ff */
[----:B------:R-:W-:Y:S01]  /*00d0*/  UMOV UR4, 0x400 ;  /* 0x0000040000047882 */ /* 0x000fe20000000000 */
[----:B------:R-:W-:-:S02]  /*00e0*/  ISETP.GE.AND P1, PT, R11, 0x2, PT ;  /* 0x000000020b00780c */ /* 0x000fc40003f26270 */
[----:B-1----:R-:W-:Y:S01]  /*00f0*/  LOP3.LUT R6, R11, 0x1, RZ, 0xc0, !PT ;  /* 0x000000010b067812 */ /* 0x002fe200078ec0ff */
[----:B---3--:R-:W-:Y:S01]  /*0100*/  UPRMT UR4, UR5, 0x654, UR4 ;  /* 0x0000065405047896 */ /* 0x008fe20008000004 */
[----:B--2---:R-:W-:-:S04]  /*0110*/  FADD R3, R4, -R7 ;  /* 0x8000000704037221 */ /* 0x004fc80000000000 */
[----:B------:R-:W-:-:S06]  /*0120*/  FMUL R8, R3, R3 ;  /* 0x0000000303087220 */ /* 0x000fcc0000400000 */
[----:B------:R-:W1:Y:S02]  /*0130*/  SHFL.BFLY PT, R8, R8, 0x10, 0x1f ;  /* 0x0e001f0008087f89 */ /* 0x000e6400000e0000 */
[----:B-1----:R-:W-:-:S05]  /*0140*/  FFMA R3, R3, R3, R8 ;  /* 0x0000000303037223 */ /* 0x002fca0000000008 */
[----:B------:R-:W1:Y:S02]  /*0150*/  SHFL.BFLY PT, R10, R3, 0x8, 0x1f ;  /* 0x0d001f00030a7f89 */ /* 0x000e6400000e0000 */
[----:B-1----:R-:W-:Y:S01]  /*0160*/  FADD R10, R3, R10 ;  /* 0x0000000a030a7221 */ /* 0x002fe20000000000 */
[----:B------:R-:W-:-:S04]  /*0170*/  SHF.R.U32.HI R3, RZ, 0x3, R11 ;  /* 0x00000003ff037819 */ /* 0x000fc8000001160b */
[----:B------:R-:W1:Y:S01]  /*0180*/  SHFL.BFLY PT, R9, R10, 0x4, 0x1f ;  /* 0x0c801f000a097f89 */ /* 0x000e6200000e0000 */
[----:B------:R-:W-:Y:S01]  /*0190*/  LOP3.LUT R4, R3, 0x4, RZ, 0xc0, !PT ;  /* 0x0000000403047812 */ /* 0x000fe200078ec0ff */
[----:B-1----:R-:W-:-:S05]  /*01a0*/  FADD R9, R10, R9 ;  /* 0x000000090a097221 */ /* 0x002fca0000000000 */
[----:B------:R-:W1:Y:S02]  /*01b0*/  SHFL.BFLY PT, R12, R9, 0x2, 0x1f ;  /* 0x0c401f00090c7f89 */ /* 0x000e6400000e0000 */
[----:B-1----:R-:W-:-:S05]  /*01c0*/  FADD R12, R9, R12 ;  /* 0x0000000c090c7221 */ /* 0x002fca0000000000 */
[----:B------:R-:W1:Y:S02]  /*01d0*/  SHFL.BFLY PT, R5, R12, 0x1, 0x1f ;  /* 0x0c201f000c057f89 */ /* 0x000e6400000e0000 */
[----:B-1----:R-:W-:-:S05]  /*01e0*/  FADD R5, R12, R5 ;  /* 0x000000050c057221 */ /* 0x002fca0000000000 */
[----:B------:R-:W-:Y:S01]  /*01f0*/  @!P0 STS [R4+UR4], R5 ;  /* 0x0000000504008988 */ /* 0x000fe20008000804 */
[----:B------:R-:W-:Y:S01]  /*0200*/  BAR.SYNC.DEFER_BLOCKING 0x0 ;  /* 0x0000000000007b1d */ /* 0x000fe20000010000 */
[----:B------:R-:W-:-:S04]  /*0210*/  ISETP.NE.U32.AND P0, PT, R6, 0x1, PT ;  /* 0x000000010600780c */ /* 0x000fc80003f05070 */
[C---:B------:R-:W-:Y:S01]  /*0220*/  ISETP.LT.AND P0, PT, R11.reuse, 0x2, P0 ;  /* 0x000000020b00780c */ /* 0x040fe20000701270 */
[----:B------:R-:W1:Y:S01]  /*0230*/  @!P1 LDS R2, [R0+UR4] ;  /* 0x0000000400029984 */ /* 0x000e620008000800 */
[----:B------:R-:W-:-:S03]  /*0240*/  LOP3.LUT P1, RZ, R11, 0x3f, RZ, 0xc0, !PT ;  /* 0x0000003f0bff7812 */ /* 0x000fc6000782c0ff */
[----:B-1----:R-:W1:Y:S02]  /*0250*/  SHFL.BFLY PT, R3, R2, 0x1, 0x1f ;  /* 0x0c201f0002037f89 */ /* 0x002e6400000e0000 */
[----:B-1----:R-:W-:-:S06]  /*0260*/  FADD R3, R2, R3 ;  /* 0x0000000302037221 */ /* 0x002fcc0000000000 */
[----:B------:R1:W-:Y:S01]  /*0270*/  @P0 STS [R0+UR4], R3 ;  /* 0x0000000300000988 */ /* 0x0003e20008000804 */
[----:B------:R-:W-:Y:S06]  /*0280*/  BAR.SYNC.DEFER_BLOCKING 0x0 ;  /* 0x0000000000007b1d */ /* 0x000fec0000010000 */
[----:B-1----:R-:W-:Y:S05]  /*0290*/  @P1 EXIT ;  /* 0x000000000000194d */ /* 0x002fea0003800000 */
[----:B------:R-:W0:Y:S01]  /*02a0*/  LDS R5, [UR4] ;  /* 0x00000004ff057984 */ /* 0x000e220008000800 */
[----:B------:R-:W0:Y:S03]  /*02b0*/  LDC.64 R2, c[0x0][0x220] ;  /* 0x00008800ff027b82 */ /* 0x000e260000000a00 */
[----:B0-----:R-:W-:Y:S01]  /*02c0*/  STG.E desc[UR6][R2.64], R5 ;  /* 0x0000000502007986 */ /* 0x001fe2000c101906 */
[----:B------:R-:W-:Y:S05]  /*02d0*/  EXIT ;  /* 0x000000000000794d */ /* 0x000fea0003800000 */
.L_x_0:
[----:B------:R-:W-:-:S00]  /*02e0*/  BRA `(.L_x_0) ;  /* 0xfffffffc00fc7947 */ /* 0x000fc0000383ffff */
[----:B------:R-:W-:-:S00]  /*02f0*/  NOP ;  /* 0x0000000000007918 */ /* 0x000fc00000000000 */
        /* <DEDUP_REMOVED lines=8> */
.L_x_1:


//--------------------- .nv.shared.triton_per_fused_mse_loss_0 --------------------------
	.section	.nv.shared.triton_per_fused_mse_loss_0,"aw",@nobits
	.sectionflags	@""
	.align	16
	.zero		1024


//--------------------- .nv.constant0.triton_per_fused_mse_loss_0 --------------------------
	.section	.nv.constant0.triton_per_fused_mse_loss_0,"a",@progbits
	.sectionflags	@""
	.align	4
.nv.constant0.triton_per_fused_mse_loss_0:
	.zero		556
